//
// Generated by NVIDIA NVVM Compiler
//
// Compiler Build ID: CL-36424714
// Cuda compilation tools, release 13.0, V13.0.88
// Based on NVVM 20.0.0
//

.version 9.0
.target sm_100
.address_size 64

	// .globl	_Z28batched_tensor_matmul_kernelPKfS0_Pfmmmm

.visible .entry _Z28batched_tensor_matmul_kernelPKfS0_Pfmmmm(
	.param .u64 .ptr .align 1 _Z28batched_tensor_matmul_kernelPKfS0_Pfmmmm_param_0,
	.param .u64 .ptr .align 1 _Z28batched_tensor_matmul_kernelPKfS0_Pfmmmm_param_1,
	.param .u64 .ptr .align 1 _Z28batched_tensor_matmul_kernelPKfS0_Pfmmmm_param_2,
	.param .u64 _Z28batched_tensor_matmul_kernelPKfS0_Pfmmmm_param_3,
	.param .u64 _Z28batched_tensor_matmul_kernelPKfS0_Pfmmmm_param_4,
	.param .u64 _Z28batched_tensor_matmul_kernelPKfS0_Pfmmmm_param_5,
	.param .u64 _Z28batched_tensor_matmul_kernelPKfS0_Pfmmmm_param_6
)
{
	.reg .pred 	%p<15>;
	.reg .b32 	%r<11>;
	.reg .b32 	%f<68>;
	.reg .b64 	%rd<110>;

	ld.param.u64 	%rd27, [_Z28batched_tensor_matmul_kernelPKfS0_Pfmmmm_param_0];
	ld.param.u64 	%rd28, [_Z28batched_tensor_matmul_kernelPKfS0_Pfmmmm_param_1];
	ld.param.u64 	%rd29, [_Z28batched_tensor_matmul_kernelPKfS0_Pfmmmm_param_3];
	ld.param.u64 	%rd30, [_Z28batched_tensor_matmul_kernelPKfS0_Pfmmmm_param_4];
	ld.param.u64 	%rd25, [_Z28batched_tensor_matmul_kernelPKfS0_Pfmmmm_param_5];
	ld.param.u64 	%rd26, [_Z28batched_tensor_matmul_kernelPKfS0_Pfmmmm_param_6];
	cvta.to.global.u64 	%rd1, %rd28;
	cvta.to.global.u64 	%rd2, %rd27;
	mov.u32 	%r1, %ctaid.z;
	mov.u32 	%r2, %ctaid.y;
	mov.u32 	%r3, %ntid.y;
	mov.u32 	%r4, %tid.y;
	mad.lo.s32 	%r5, %r2, %r3, %r4;
	mov.u32 	%r7, %ctaid.x;
	mov.u32 	%r8, %ntid.x;
	mov.u32 	%r9, %tid.x;
	mad.lo.s32 	%r10, %r7, %r8, %r9;
	cvt.u64.u32 	%rd3, %r1;
	setp.le.u64 	%p1, %rd29, %rd3;
	cvt.u64.u32 	%rd4, %r5;
	setp.le.u64 	%p2, %rd30, %rd4;
	or.pred  	%p3, %p1, %p2;
	cvt.s64.s32 	%rd5, %r10;
	setp.le.u64 	%p4, %rd26, %rd5;
	or.pred  	%p5, %p3, %p4;
	@%p5 bra 	$L__BB0_14;
	setp.eq.s64 	%p6, %rd25, 0;
	mov.f32 	%f67, 0f00000000;
	@%p6 bra 	$L__BB0_13;
	mad.lo.s64 	%rd32, %rd30, %rd3, %rd4;
	mul.lo.s64 	%rd6, %rd32, %rd25;
	setp.lt.u64 	%p7, %rd25, 8;
	mov.f32 	%f67, 0f00000000;
	mov.b64 	%rd108, 0;
	@%p7 bra 	$L__BB0_5;
	and.b64  	%rd108, %rd25, -8;
	shl.b64 	%rd33, %rd5, 2;
	add.s64 	%rd105, %rd1, %rd33;
	shl.b64 	%rd34, %rd6, 2;
	add.s64 	%rd35, %rd34, %rd2;
	add.s64 	%rd104, %rd35, 16;
	mov.f32 	%f67, 0f00000000;
	mov.u64 	%rd106, %rd108;
$L__BB0_4:
	.pragma "nounroll";
	ld.global.nc.f32 	%f17, [%rd104+-16];
	ld.global.nc.f32 	%f18, [%rd105];
	fma.rn.f32 	%f19, %f17, %f18, %f67;
	ld.global.nc.f32 	%f20, [%rd104+-12];
	shl.b64 	%rd36, %rd26, 2;
	add.s64 	%rd37, %rd105, %rd36;
	ld.global.nc.f32 	%f21, [%rd37];
	fma.rn.f32 	%f22, %f20, %f21, %f19;
	ld.global.nc.f32 	%f23, [%rd104+-8];
	add.s64 	%rd38, %rd37, %rd36;
	ld.global.nc.f32 	%f24, [%rd38];
	fma.rn.f32 	%f25, %f23, %f24, %f22;
	ld.global.nc.f32 	%f26, [%rd104+-4];
	add.s64 	%rd39, %rd38, %rd36;
	ld.global.nc.f32 	%f27, [%rd39];
	fma.rn.f32 	%f28, %f26, %f27, %f25;
	ld.global.nc.f32 	%f29, [%rd104];
	add.s64 	%rd40, %rd39, %rd36;
	ld.global.nc.f32 	%f30, [%rd40];
	fma.rn.f32 	%f31, %f29, %f30, %f28;
	ld.global.nc.f32 	%f32, [%rd104+4];
	add.s64 	%rd41, %rd40, %rd36;
	ld.global.nc.f32 	%f33, [%rd41];
	fma.rn.f32 	%f34, %f32, %f33, %f31;
	ld.global.nc.f32 	%f35, [%rd104+8];
	add.s64 	%rd42, %rd41, %rd36;
	ld.global.nc.f32 	%f36, [%rd42];
	fma.rn.f32 	%f37, %f35, %f36, %f34;
	ld.global.nc.f32 	%f38, [%rd104+12];
	add.s64 	%rd43, %rd42, %rd36;
	ld.global.nc.f32 	%f39, [%rd43];
	fma.rn.f32 	%f67, %f38, %f39, %f37;
	add.s64 	%rd106, %rd106, -8;
	shl.b64 	%rd44, %rd26, 5;
	add.s64 	%rd105, %rd105, %rd44;
	add.s64 	%rd104, %rd104, 32;
	setp.ne.s64 	%p8, %rd106, 0;
	@%p8 bra 	$L__BB0_4;
$L__BB0_5:
	and.b64  	%rd17, %rd25, 7;
	setp.eq.s64 	%p9, %rd17, 0;
	@%p9 bra 	$L__BB0_13;
	and.b64  	%rd18, %rd25, 3;
	setp.lt.u64 	%p10, %rd17, 4;
	@%p10 bra 	$L__BB0_8;
	add.s64 	%rd45, %rd108, %rd6;
	shl.b64 	%rd46, %rd45, 2;
	add.s64 	%rd47, %rd2, %rd46;
	ld.global.nc.f32 	%f41, [%rd47];
	mad.lo.s64 	%rd48, %rd108, %rd26, %rd5;
	shl.b64 	%rd49, %rd48, 2;
	add.s64 	%rd50, %rd1, %rd49;
	ld.global.nc.f32 	%f42, [%rd50];
	fma.rn.f32 	%f43, %f41, %f42, %f67;
	add.s64 	%rd51, %rd108, 1;
	and.b64  	%rd52, %rd51, 4294967295;
	add.s64 	%rd53, %rd52, %rd6;
	shl.b64 	%rd54, %rd53, 2;
	add.s64 	%rd55, %rd2, %rd54;
	ld.global.nc.f32 	%f44, [%rd55];
	mad.lo.s64 	%rd56, %rd52, %rd26, %rd5;
	shl.b64 	%rd57, %rd56, 2;
	add.s64 	%rd58, %rd1, %rd57;
	ld.global.nc.f32 	%f45, [%rd58];
	fma.rn.f32 	%f46, %f44, %f45, %f43;
	add.s64 	%rd59, %rd108, 2;
	and.b64  	%rd60, %rd59, 4294967295;
	add.s64 	%rd61, %rd60, %rd6;
	shl.b64 	%rd62, %rd61, 2;
	add.s64 	%rd63, %rd2, %rd62;
	ld.global.nc.f32 	%f47, [%rd63];
	mad.lo.s64 	%rd64, %rd60, %rd26, %rd5;
	shl.b64 	%rd65, %rd64, 2;
	add.s64 	%rd66, %rd1, %rd65;
	ld.global.nc.f32 	%f48, [%rd66];
	fma.rn.f32 	%f49, %f47, %f48, %f46;
	add.s64 	%rd67, %rd108, 3;
	and.b64  	%rd68, %rd67, 4294967295;
	add.s64 	%rd69, %rd68, %rd6;
	shl.b64 	%rd70, %rd69, 2;
	add.s64 	%rd71, %rd2, %rd70;
	ld.global.nc.f32 	%f50, [%rd71];
	mad.lo.s64 	%rd72, %rd68, %rd26, %rd5;
	shl.b64 	%rd73, %rd72, 2;
	add.s64 	%rd74, %rd1, %rd73;
	ld.global.nc.f32 	%f51, [%rd74];
	fma.rn.f32 	%f67, %f50, %f51, %f49;
	add.s64 	%rd75, %rd108, 4;
	and.b64  	%rd108, %rd75, 4294967295;
$L__BB0_8:
	setp.eq.s64 	%p11, %rd18, 0;
	@%p11 bra 	$L__BB0_13;
	setp.eq.s64 	%p12, %rd18, 1;
	@%p12 bra 	$L__BB0_11;
	add.s64 	%rd76, %rd108, %rd6;
	shl.b64 	%rd77, %rd76, 2;
	add.s64 	%rd78, %rd2, %rd77;
	ld.global.nc.f32 	%f53, [%rd78];
	mad.lo.s64 	%rd79, %rd108, %rd26, %rd5;
	shl.b64 	%rd80, %rd79, 2;
	add.s64 	%rd81, %rd1, %rd80;
	ld.global.nc.f32 	%f54, [%rd81];
	fma.rn.f32 	%f55, %f53, %f54, %f67;
	add.s64 	%rd82, %rd108, 1;
	and.b64  	%rd83, %rd82, 4294967295;
	add.s64 	%rd84, %rd83, %rd6;
	shl.b64 	%rd85, %rd84, 2;
	add.s64 	%rd86, %rd2, %rd85;
	ld.global.nc.f32 	%f56, [%rd86];
	mad.lo.s64 	%rd87, %rd83, %rd26, %rd5;
	shl.b64 	%rd88, %rd87, 2;
	add.s64 	%rd89, %rd1, %rd88;
	ld.global.nc.f32 	%f57, [%rd89];
	fma.rn.f32 	%f67, %f56, %f57, %f55;
	add.s64 	%rd90, %rd108, 2;
	and.b64  	%rd108, %rd90, 4294967295;
$L__BB0_11:
	and.b64  	%rd91, %rd25, 1;
	setp.eq.b64 	%p13, %rd91, 1;
	not.pred 	%p14, %p13;
	@%p14 bra 	$L__BB0_13;
	add.s64 	%rd92, %rd108, %rd6;
	shl.b64 	%rd93, %rd92, 2;
	add.s64 	%rd94, %rd2, %rd93;
	ld.global.nc.f32 	%f58, [%rd94];
	mad.lo.s64 	%rd95, %rd108, %rd26, %rd5;
	shl.b64 	%rd96, %rd95, 2;
	add.s64 	%rd97, %rd1, %rd96;
	ld.global.nc.f32 	%f59, [%rd97];
	fma.rn.f32 	%f67, %f58, %f59, %f67;
$L__BB0_13:
	ld.param.u64 	%rd103, [_Z28batched_tensor_matmul_kernelPKfS0_Pfmmmm_param_2];
	mad.lo.s64 	%rd98, %rd30, %rd3, %rd4;
	mad.lo.s64 	%rd99, %rd98, %rd26, %rd5;
	cvta.to.global.u64 	%rd100, %rd103;
	shl.b64 	%rd101, %rd99, 2;
	add.s64 	%rd102, %rd100, %rd101;
	st.global.f32 	[%rd102], %f67;
$L__BB0_14:
	ret;

}


// ===== COMPILED SASS (sm_100) =====

	.target	sm_100

	.elftype	@"ET_EXEC"


//--------------------- .note.nv.tkinfo           --------------------------
	.section	.note.nv.tkinfo,"",@"SHT_NOTE"
	.sectionflags	@"SHF_NOTE_NV_TKINFO"
	.tkinfo
        /*0018*/ 	.word	0x00000002
        /*0030*/ 	.string	""
        /*0030*/ 	.string	"ptxas"
        /*0030*/ 	.string	"Cuda compilation tools, release 13.0, V13.0.88"
        /*0030*/ 	.string	"Build cuda_13.0.r13.0/compiler.36424714_0"
        /*0030*/ 	.string	"-arch sm_100 -m 64 "



//--------------------- .note.nv.cuinfo           --------------------------
	.section	.note.nv.cuinfo,"",@"SHT_NOTE"
	.sectionflags	@"SHF_NOTE_NV_CUINFO"
        /*0018*/ 	.short	0x0002
        /*001a*/ 	.short	0x0064
        /*001c*/ 	.short	0x0082
	.zero		2


//--------------------- .nv.info                  --------------------------
	.section	.nv.info,"",@"SHT_CUDA_INFO"
	.align	4


	//----- nvinfo : EIATTR_REGCOUNT
	.align		4
        /*0000*/ 	.byte	0x04, 0x2f
        /*0002*/ 	.short	(.L_1 - .L_0)
	.align		4
.L_0:
        /*0004*/ 	.word	index@(_Z28batched_tensor_matmul_kernelPKfS0_Pfmmmm)
        /*0008*/ 	.word	0x00000020


	//----- nvinfo : EIATTR_FRAME_SIZE
	.align		4
.L_1:
        /*000c*/ 	.byte	0x04, 0x11
        /*000e*/ 	.short	(.L_3 - .L_2)
	.align		4
.L_2:
        /*0010*/ 	.word	index@(_Z28batched_tensor_matmul_kernelPKfS0_Pfmmmm)
        /*0014*/ 	.word	0x00000000


	//----- nvinfo : EIATTR_MIN_STACK_SIZE
	.align		4
.L_3:
        /*0018*/ 	.byte	0x04, 0x12
        /*001a*/ 	.short	(.L_5 - .L_4)
	.align		4
.L_4:
        /*001c*/ 	.word	index@(_Z28batched_tensor_matmul_kernelPKfS0_Pfmmmm)
        /*0020*/ 	.word	0x00000000
.L_5:


//--------------------- .nv.compat                --------------------------
	.section	.nv.compat,"",@"SHT_CUDA_COMPAT_INFO"
	.align	4
        /*0000*/ 	.byte	0x02, 0x09, 0x00, 0x00, 0x02, 0x02, 0x01, 0x00, 0x02, 0x05, 0x05, 0x00, 0x03, 0x07, 0x01, 0x01
        /*0010*/ 	.byte	0x02, 0x03, 0x00, 0x00, 0x02, 0x06, 0x01, 0x00, 0x04, 0x0b, 0x08, 0x00, 0x09, 0x00, 0x00, 0x00
        /*0020*/ 	.byte	0x00, 0x00, 0x00, 0x00


//--------------------- .nv.info._Z28batched_tensor_matmul_kernelPKfS0_Pfmmmm --------------------------
	.section	.nv.info._Z28batched_tensor_matmul_kernelPKfS0_Pfmmmm,"",@"SHT_CUDA_INFO"
	.sectionflags	@""
	.align	4


	//----- nvinfo : EIATTR_CUDA_API_VERSION
	.align		4
        /*0000*/ 	.byte	0x04, 0x37
        /*0002*/ 	.short	(.L_7 - .L_6)
.L_6:
        /*0004*/ 	.word	0x00000082


	//----- nvinfo : EIATTR_KPARAM_INFO
	.align		4
.L_7:
        /*0008*/ 	.byte	0x04, 0x17
        /*000a*/ 	.short	(.L_9 - .L_8)
.L_8:
        /*000c*/ 	.word	0x00000000
        /*0010*/ 	.short	0x0006
        /*0012*/ 	.short	0x0030
        /*0014*/ 	.byte	0x00, 0xf0, 0x21, 0x00


	//----- nvinfo : EIATTR_KPARAM_INFO
	.align		4
.L_9:
        /*0018*/ 	.byte	0x04, 0x17
        /*001a*/ 	.short	(.L_11 - .L_10)
.L_10:
        /*001c*/ 	.word	0x00000000
        /*0020*/ 	.short	0x0005
        /*0022*/ 	.short	0x0028
        /*0024*/ 	.byte	0x00, 0xf0, 0x21, 0x00


	//----- nvinfo : EIATTR_KPARAM_INFO
	.align		4
.L_11:
        /*0028*/ 	.byte	0x04, 0x17
        /*002a*/ 	.short	(.L_13 - .L_12)
.L_12:
        /*002c*/ 	.word	0x00000000
        /*0030*/ 	.short	0x0004
        /*0032*/ 	.short	0x0020
        /*0034*/ 	.byte	0x00, 0xf0, 0x21, 0x00


	//----- nvinfo : EIATTR_KPARAM_INFO
	.align		4
.L_13:
        /*0038*/ 	.byte	0x04, 0x17
        /*003a*/ 	.short	(.L_15 - .L_14)
.L_14:
        /*003c*/ 	.word	0x00000000
        /*0040*/ 	.short	0x0003
        /*0042*/ 	.short	0x0018
        /*0044*/ 	.byte	0x00, 0xf0, 0x21, 0x00


	//----- nvinfo : EIATTR_KPARAM_INFO
	.align		4
.L_15:
        /*0048*/ 	.byte	0x04, 0x17
        /*004a*/ 	.short	(.L_17 - .L_16)
.L_16:
        /*004c*/ 	.word	0x00000000
        /*0050*/ 	.short	0x0002
        /*0052*/ 	.short	0x0010
        /*0054*/ 	.byte	0x00, 0xf5, 0x21, 0x00


	//----- nvinfo : EIATTR_KPARAM_INFO
	.align		4
.L_17:
        /*0058*/ 	.byte	0x04, 0x17
        /*005a*/ 	.short	(.L_19 - .L_18)
.L_18:
        /*005c*/ 	.word	0x00000000
        /*0060*/ 	.short	0x0001
        /*0062*/ 	.short	0x0008
        /*0064*/ 	.byte	0x00, 0xf5, 0x21, 0x00


	//----- nvinfo : EIATTR_KPARAM_INFO
	.align		4
.L_19:
        /*0068*/ 	.byte	0x04, 0x17
        /*006a*/ 	.short	(.L_21 - .L_20)
.L_20:
        /*006c*/ 	.word	0x00000000
        /*0070*/ 	.short	0x0000
        /*0072*/ 	.short	0x0000
        /*0074*/ 	.byte	0x00, 0xf5, 0x21, 0x00


	//----- nvinfo : EIATTR_SPARSE_MMA_MASK
	.align		4
.L_21:
        /*0078*/ 	.byte	0x03, 0x50
        /*007a*/ 	.short	0x0000


	//----- nvinfo : EIATTR_MAXREG_COUNT
	.align		4
        /*007c*/ 	.byte	0x03, 0x1b
        /*007e*/ 	.short	0x00ff


	//----- nvinfo : EIATTR_MERCURY_ISA_VERSION
	.align		4
        /*0080*/ 	.byte	0x03, 0x5f
        /*0082*/ 	.short	0x0101


	//----- nvinfo : EIATTR_VRC_CTA_INIT_COUNT
	.align		4
        /*0084*/ 	.byte	0x02, 0x4a
	.zero		1
	.zero		1


	//----- nvinfo : EIATTR_EXIT_INSTR_OFFSETS
	.align		4
        /*0088*/ 	.byte	0x04, 0x1c
        /*008a*/ 	.short	(.L_23 - .L_22)


	//   ....[0]....
.L_22:
        /*008c*/ 	.word	0x00000140


	//   ....[1]....
        /*0090*/ 	.word	0x00000e90


	//----- nvinfo : EIATTR_CBANK_PARAM_SIZE
	.align		4
.L_23:
        /*0094*/ 	.byte	0x03, 0x19
        /*0096*/ 	.short	0x0038


	//----- nvinfo : EIATTR_PARAM_CBANK
	.align		4
        /*0098*/ 	.byte	0x04, 0x0a
        /*009a*/ 	.short	(.L_25 - .L_24)
	.align		4
.L_24:
        /*009c*/ 	.word	index@(.nv.constant0._Z28batched_tensor_matmul_kernelPKfS0_Pfmmmm)
        /*00a0*/ 	.short	0x0380
        /*00a2*/ 	.short	0x0038


	//----- nvinfo : EIATTR_SW_WAR
	.align		4
.L_25:
        /*00a4*/ 	.byte	0x04, 0x36
        /*00a6*/ 	.short	(.L_27 - .L_26)
.L_26:
        /*00a8*/ 	.word	0x00000008
.L_27:


//--------------------- .nv.callgraph             --------------------------
	.section	.nv.callgraph,"",@"SHT_CUDA_CALLGRAPH"
	.align	4
	.sectionentsize	8
	.align		4
        /*0000*/ 	.word	0x00000000
	.align		4
        /*0004*/ 	.word	0xffffffff
	.align		4
        /*0008*/ 	.word	0x00000000
	.align		4
        /*000c*/ 	.word	0xfffffffe
	.align		4
        /*0010*/ 	.word	0x00000000
	.align		4
        /*0014*/ 	.word	0xfffffffd
	.align		4
        /*0018*/ 	.word	0x00000000
	.align		4
        /*001c*/ 	.word	0xfffffffc


//--------------------- .text._Z28batched_tensor_matmul_kernelPKfS0_Pfmmmm --------------------------
	.section	.text._Z28batched_tensor_matmul_kernelPKfS0_Pfmmmm,"ax",@progbits
	.align	128
        .global         _Z28batched_tensor_matmul_kernelPKfS0_Pfmmmm
        .type           _Z28batched_tensor_matmul_kernelPKfS0_Pfmmmm,@function
        .size           _Z28batched_tensor_matmul_kernelPKfS0_Pfmmmm,(.L_x_6 - _Z28batched_tensor_matmul_kernelPKfS0_Pfmmmm)
        .other          _Z28batched_tensor_matmul_kernelPKfS0_Pfmmmm,@"STO_CUDA_ENTRY STV_DEFAULT"
_Z28batched_tensor_matmul_kernelPKfS0_Pfmmmm:
.text._Z28batched_tensor_matmul_kernelPKfS0_Pfmmmm:
[----:B------:R-:W-:Y:S01]  /*0000*/  LDC R1, c[0x0][0x37c] ;  /* 0x0000df00ff017b82 */ /* 0x000fe20000000800 */
[----:B------:R-:W0:Y:S07]  /*0010*/  S2R R11, SR_TID.Y ;  /* 0x00000000000b7919 */ /* 0x000e2e0000002200 */
[----:B------:R-:W0:Y:S01]  /*0020*/  S2UR UR4, SR_CTAID.Y ;  /* 0x00000000000479c3 */ /* 0x000e220000002600 */
[----:B------:R-:W1:Y:S07]  /*0030*/  S2R R9, SR_TID.X ;  /* 0x0000000000097919 */ /* 0x000e6e0000002100 */
[----:B------:R-:W0:Y:S08]  /*0040*/  LDC R10, c[0x0][0x364] ;  /* 0x0000d900ff0a7b82 */ /* 0x000e300000000800 */
[----:B------:R-:W2:Y:S08]  /*0050*/  LDC.64 R14, c[0x0][0x3a0] ;  /* 0x0000e800ff0e7b82 */ /* 0x000eb00000000a00 */
[----:B------:R-:W1:Y:S08]  /*0060*/  S2UR UR5, SR_CTAID.X ;  /* 0x00000000000579c3 */ /* 0x000e700000002500 */
[----:B------:R-:W1:Y:S01]  /*0070*/  LDC R8, c[0x0][0x360] ;  /* 0x0000d800ff087b82 */ /* 0x000e620000000800 */
[----:B0-----:R-:W-:-:S07]  /*0080*/  IMAD R10, R10, UR4, R11 ;  /* 0x000000040a0a7c24 */ /* 0x001fce000f8e020b */
[----:B------:R-:W0:Y:S01]  /*0090*/  S2UR UR10, SR_CTAID.Z ;  /* 0x00000000000a79c3 */ /* 0x000e220000002700 */
[----:B--2---:R-:W-:-:S04]  /*00a0*/  ISETP.GE.U32.AND P0, PT, R10, R14, PT ;  /* 0x0000000e0a00720c */ /* 0x004fc80003f06070 */
[----:B------:R-:W-:-:S03]  /*00b0*/  ISETP.GE.U32.AND.EX P0, PT, RZ, R15, PT, P0 ;  /* 0x0000000fff00720c */ /* 0x000fc60003f06100 */
[----:B------:R-:W0:Y:S08]  /*00c0*/  LDC.64 R2, c[0x0][0x398] ;  /* 0x0000e600ff027b82 */ /* 0x000e300000000a00 */
[----:B------:R-:W2:Y:S01]  /*00d0*/  LDC.64 R12, c[0x0][0x3b0] ;  /* 0x0000ec00ff0c7b82 */ /* 0x000ea20000000a00 */
[----:B-1----:R-:W-:-:S05]  /*00e0*/  IMAD R8, R8, UR5, R9 ;  /* 0x0000000508087c24 */ /* 0x002fca000f8e0209 */
[----:B------:R-:W-:Y:S02]  /*00f0*/  SHF.R.S32.HI R9, RZ, 0x1f, R8 ;  /* 0x0000001fff097819 */ /* 0x000fe40000011408 */
[----:B0-----:R-:W-:-:S04]  /*0100*/  ISETP.LE.U32.AND P1, PT, R2, UR10, PT ;  /* 0x0000000a02007c0c */ /* 0x001fc8000bf23070 */
[----:B------:R-:W-:Y:S02]  /*0110*/  ISETP.GE.U32.OR.EX P0, PT, RZ, R3, P0, P1 ;  /* 0x00000003ff00720c */ /* 0x000fe40000706510 */
[----:B--2---:R-:W-:-:S04]  /*0120*/  ISETP.GE.U32.AND P2, PT, R8, R12, PT ;  /* 0x0000000c0800720c */ /* 0x004fc80003f46070 */
[----:B------:R-:W-:-:S13]  /*0130*/  ISETP.GE.U32.OR.EX P0, PT, R9, R13, P0, P2 ;  /* 0x0000000d0900720c */ /* 0x000fda0000706520 */
[----:B------:R-:W-:Y:S05]  /*0140*/  @P0 EXIT ;  /* 0x000000000000094d */ /* 0x000fea0003800000 */
[----:B------:R-:W0:Y:S01]  /*0150*/  LDCU.64 UR8, c[0x0][0x3a8] ;  /* 0x00007500ff0877ac */ /* 0x000e220008000a00 */
[----:B------:R-:W-:Y:S01]  /*0160*/  IMAD.MOV.U32 R22, RZ, RZ, RZ ;  /* 0x000000ffff167224 */ /* 0x000fe200078e00ff */
[----:B------:R-:W1:Y:S01]  /*0170*/  LDCU.64 UR12, c[0x0][0x358] ;  /* 0x00006b00ff0c77ac */ /* 0x000e620008000a00 */
[----:B0-----:R-:W-:-:S04]  /*0180*/  UISETP.NE.U32.AND UP0, UPT, UR8, URZ, UPT ;  /* 0x000000ff0800728c */ /* 0x001fc8000bf05070 */
[----:B------:R-:W-:-:S09]  /*0190*/  UISETP.NE.AND.EX UP0, UPT, UR9, URZ, UPT, UP0 ;  /* 0x000000ff0900728c */ /* 0x000fd2000bf05300 */
[----:B-1----:R-:W-:Y:S05]  /*01a0*/  BRA.U !UP0, `(.L_x_0) ;  /* 0x0000000d08047547 */ /* 0x002fea000b800000 */
[----:B------:R-:W-:Y:S01]  /*01b0*/  IMAD.MOV.U32 R11, RZ, RZ, RZ ;  /* 0x000000ffff0b7224 */ /* 0x000fe200078e00ff */
[----:B------:R-:W-:Y:S01]  /*01c0*/  UISETP.GE.U32.AND UP1, UPT, UR8, 0x8, UPT ;  /* 0x000000080800788c */ /* 0x000fe2000bf26070 */
[----:B------:R-:W-:Y:S01]  /*01d0*/  IMAD.MOV.U32 R22, RZ, RZ, RZ ;  /* 0x000000ffff167224 */ /* 0x000fe200078e00ff */
[----:B------:R-:W-:Y:S01]  /*01e0*/  ULOP3.LUT UR14, UR8, 0x7, URZ, 0xc0, !UPT ;  /* 0x00000007080e7892 */ /* 0x000fe2000f8ec0ff */
[----:B------:R-:W-:Y:S01]  /*01f0*/  IMAD.WIDE.U32 R6, R14, UR10, R10 ;  /* 0x0000000a0e067c25 */ /* 0x000fe2000f8e000a */
[----:B------:R-:W-:Y:S02]  /*0200*/  UISETP.GE.U32.AND.EX UP1, UPT, UR9, URZ, UPT, UP1 ;  /* 0x000000ff0900728c */ /* 0x000fe4000bf26110 */
[----:B------:R-:W-:Y:S01]  /*0210*/  UISETP.NE.U32.AND UP0, UPT, UR14, URZ, UPT ;  /* 0x000000ff0e00728c */ /* 0x000fe2000bf05070 */
[----:B------:R-:W-:Y:S01]  /*0220*/  IMAD R0, R15, UR10, R7 ;  /* 0x0000000a0f007c24 */ /* 0x000fe2000f8e0207 */
[----:B------:R-:W-:Y:S01]  /*0230*/  UMOV UR4, URZ ;  /* 0x000000ff00047c82 */ /* 0x000fe20008000000 */
[----:B------:R-:W-:Y:S01]  /*0240*/  UMOV UR5, URZ ;  /* 0x000000ff00057c82 */ /* 0x000fe20008000000 */
[----:B------:R-:W-:Y:S01]  /*0250*/  UISETP.NE.AND.EX UP0, UPT, URZ, URZ, UPT, UP0 ;  /* 0x000000ffff00728c */ /* 0x000fe2000bf05300 */
[----:B------:R-:W-:-:S04]  /*0260*/  IMAD R3, R0, UR8, RZ ;  /* 0x0000000800037c24 */ /* 0x000fc8000f8e02ff */
[C---:B------:R-:W-:Y:S02]  /*0270*/  IMAD R3, R6.reuse, UR9, R3 ;  /* 0x0000000906037c24 */ /* 0x040fe4000f8e0203 */
[----:B------:R-:W-:-:S04]  /*0280*/  IMAD.WIDE.U32 R6, R6, UR8, RZ ;  /* 0x0000000806067c25 */ /* 0x000fc8000f8e00ff */
[----:B------:R-:W-:Y:S01]  /*0290*/  IMAD.IADD R0, R7, 0x1, R3 ;  /* 0x0000000107007824 */ /* 0x000fe200078e0203 */
[----:B------:R-:W-:Y:S06]  /*02a0*/  BRA.U !UP1, `(.L_x_1) ;  /* 0x0000000509007547 */ /* 0x000fec000b800000 */
[----:B------:R-:W0:Y:S01]  /*02b0*/  LDCU.128 UR16, c[0x0][0x380] ;  /* 0x00007000ff1077ac */ /* 0x000e220008000c00 */
[----:B------:R-:W-:Y:S01]  /*02c0*/  HFMA2 R22, -RZ, RZ, 0, 0 ;  /* 0x00000000ff167431 */ /* 0x000fe200000001ff */
[C-C-:B------:R-:W-:Y:S01]  /*02d0*/  SHF.L.U64.HI R4, R12.reuse, 0x2, R13.reuse ;  /* 0x000000020c047819 */ /* 0x140fe2000001020d */
[C---:B------:R-:W-:Y:S01]  /*02e0*/  IMAD.SHL.U32 R5, R12.reuse, 0x4, RZ ;  /* 0x000000040c057824 */ /* 0x040fe200078e00ff */
[----:B------:R-:W1:Y:S01]  /*02f0*/  LDCU UR5, c[0x0][0x3ac] ;  /* 0x00007580ff0577ac */ /* 0x000e620008000800 */
[----:B------:R-:W-:Y:S01]  /*0300*/  SHF.L.U64.HI R24, R12, 0x5, R13 ;  /* 0x000000050c187819 */ /* 0x000fe2000001020d */
[----:B------:R-:W-:-:S07]  /*0310*/  ULOP3.LUT UR4, UR8, 0xfffffff8, URZ, 0xc0, !UPT ;  /* 0xfffffff808047892 */ /* 0x000fce000f8ec0ff */
[----:B------:R-:W-:Y:S01]  /*0320*/  UMOV UR6, UR4 ;  /* 0x0000000400067c82 */ /* 0x000fe20008000000 */
[----:B0-----:R-:W-:Y:S02]  /*0330*/  LEA R20, P1, R6, UR16, 0x2 ;  /* 0x0000001006147c11 */ /* 0x001fe4000f8210ff */
[----:B------:R-:W-:Y:S02]  /*0340*/  LEA R2, P0, R8, UR18, 0x2 ;  /* 0x0000001208027c11 */ /* 0x000fe4000f8010ff */
[----:B------:R-:W-:Y:S01]  /*0350*/  LEA.HI.X R21, R6, UR17, R0, 0x2, P1 ;  /* 0x0000001106157c11 */ /* 0x000fe200088f1400 */
[----:B-1----:R-:W-:Y:S01]  /*0360*/  UMOV UR7, UR5 ;  /* 0x0000000500077c82 */ /* 0x002fe20008000000 */
[----:B------:R-:W-:Y:S02]  /*0370*/  IADD3 R20, P1, PT, R20, 0x10, RZ ;  /* 0x0000001014147810 */ /* 0x000fe40007f3e0ff */
[----:B------:R-:W-:-:S03]  /*0380*/  LEA.HI.X R3, R8, UR19, R9, 0x2, P0 ;  /* 0x0000001308037c11 */ /* 0x000fc600080f1409 */
[----:B------:R-:W-:-:S08]  /*0390*/  IMAD.X R21, RZ, RZ, R21, P1 ;  /* 0x000000ffff157224 */ /* 0x000fd000008e0615 */
.L_x_2:
[----:B------:R-:W-:Y:S01]  /*03a0*/  IMAD.MOV.U32 R16, RZ, RZ, R20 ;  /* 0x000000ffff107224 */ /* 0x000fe200078e0014 */
[----:B------:R-:W-:Y:S01]  /*03b0*/  MOV R17, R21 ;  /* 0x0000001500117202 */ /* 0x000fe20000000f00 */
[----:B------:R-:W2:Y:S04]  /*03c0*/  LDG.E.CONSTANT R25, desc[UR12][R2.64] ;  /* 0x0000000c02197981 */ /* 0x000ea8000c1e9900 */
[----:B------:R-:W2:Y:S01]  /*03d0*/  LDG.E.CONSTANT R23, desc[UR12][R16.64+-0x10] ;  /* 0xfffff00c10177981 */ /* 0x000ea2000c1e9900 */
[----:B------:R-:W-:-:S03]  /*03e0*/  IADD3 R20, P0, PT, R2, R5, RZ ;  /* 0x0000000502147210 */ /* 0x000fc60007f1e0ff */
[----:B------:R-:W3:Y:S02]  /*03f0*/  LDG.E.CONSTANT R19, desc[UR12][R16.64+-0xc] ;  /* 0xfffff40c10137981 */ /* 0x000ee4000c1e9900 */
[----:B------:R-:W-:Y:S01]  /*0400*/  IMAD.X R21, R3, 0x1, R4, P0 ;  /* 0x0000000103157824 */ /* 0x000fe200000e0604 */
[----:B------:R-:W-:-:S04]  /*0410*/  IADD3 R28, P0, PT, R20, R5, RZ ;  /* 0x00000005141c7210 */ /* 0x000fc80007f1e0ff */
[----:B------:R-:W3:Y:S01]  /*0420*/  LDG.E.CONSTANT R18, desc[UR12][R20.64] ;  /* 0x0000000c14127981 */ /* 0x000ee2000c1e9900 */
[----:B------:R-:W-:Y:S01]  /*0430*/  IMAD.X R29, R21, 0x1, R4, P0 ;  /* 0x00000001151d7824 */ /* 0x000fe200000e0604 */
[----:B------:R-:W-:-:S05]  /*0440*/  IADD3 R26, P0, PT, R28, R5, RZ ;  /* 0x000000051c1a7210 */ /* 0x000fca0007f1e0ff */
[----:B------:R-:W-:Y:S01]  /*0450*/  IMAD.X R27, R29, 0x1, R4, P0 ;  /* 0x000000011d1b7824 */ /* 0x000fe200000e0604 */
[----:B------:R-:W4:Y:S04]  /*0460*/  LDG.E.CONSTANT R21, desc[UR12][R28.64] ;  /* 0x0000000c1c157981 */ /* 0x000f28000c1e9900 */
[----:B------:R-:W5:Y:S04]  /*0470*/  LDG.E.CONSTANT R28, desc[UR12][R16.64+-0x4] ;  /* 0xfffffc0c101c7981 */ /* 0x000f68000c1e9900 */
[----:B------:R-:W5:Y:S01]  /*0480*/  LDG.E.CONSTANT R29, desc[UR12][R16.64+0x4] ;  /* 0x0000040c101d7981 */ /* 0x000f62000c1e9900 */
[----:B--2---:R-:W-:-:S03]  /*0490*/  FFMA R25, R23, R25, R22 ;  /* 0x0000001917197223 */ /* 0x004fc60000000016 */
[----:B------:R-:W4:Y:S04]  /*04a0*/  LDG.E.CONSTANT R22, desc[UR12][R16.64+-0x8] ;  /* 0xfffff80c10167981 */ /* 0x000f28000c1e9900 */
[----:B------:R-:W5:Y:S01]  /*04b0*/  LDG.E.CONSTANT R23, desc[UR12][R26.64] ;  /* 0x0000000c1a177981 */ /* 0x000f62000c1e9900 */
[----:B---3--:R-:W-:Y:S01]  /*04c0*/  FFMA R25, R19, R18, R25 ;  /* 0x0000001213197223 */ /* 0x008fe20000000019 */
[----:B------:R-:W-:-:S04]  /*04d0*/  IADD3 R18, P0, PT, R26, R5, RZ ;  /* 0x000000051a127210 */ /* 0x000fc80007f1e0ff */
[----:B------:R-:W-:Y:S02]  /*04e0*/  IADD3.X R19, PT, PT, R27, R4, RZ, P0, !PT ;  /* 0x000000041b137210 */ /* 0x000fe400007fe4ff */
[----:B------:R-:W-:-:S03]  /*04f0*/  IADD3 R20, P0, PT, R18, R5, RZ ;  /* 0x0000000512147210 */ /* 0x000fc60007f1e0ff */
[----:B------:R-:W2:Y:S01]  /*0500*/  LDG.E.CONSTANT R18, desc[UR12][R18.64] ;  /* 0x0000000c12127981 */ /* 0x000ea2000c1e9900 */
[----:B----4-:R-:W-:Y:S01]  /*0510*/  FFMA R25, R22, R21, R25 ;  /* 0x0000001516197223 */ /* 0x010fe20000000019 */
[----:B------:R-:W-:Y:S01]  /*0520*/  IMAD.X R21, R19, 0x1, R4, P0 ;  /* 0x0000000113157824 */ /* 0x000fe200000e0604 */
[----:B------:R-:W-:Y:S01]  /*0530*/  IADD3 R22, P0, PT, R20, R5, RZ ;  /* 0x0000000514167210 */ /* 0x000fe20007f1e0ff */
[----:B------:R-:W3:Y:S01]  /*0540*/  LDG.E.CONSTANT R19, desc[UR12][R16.64+0xc] ;  /* 0x00000c0c10137981 */ /* 0x000ee2000c1e9900 */
[----:B-----5:R-:W-:-:S03]  /*0550*/  FFMA R25, R28, R23, R25 ;  /* 0x000000171c197223 */ /* 0x020fc60000000019 */
[----:B------:R-:W2:Y:S01]  /*0560*/  LDG.E.CONSTANT R28, desc[UR12][R16.64] ;  /* 0x0000000c101c7981 */ /* 0x000ea2000c1e9900 */
[--C-:B------:R-:W-:Y:S01]  /*0570*/  IMAD.X R23, R21, 0x1, R4.reuse, P0 ;  /* 0x0000000115177824 */ /* 0x100fe200000e0604 */
[----:B------:R-:W-:Y:S02]  /*0580*/  IADD3 R26, P0, PT, R22, R5, RZ ;  /* 0x00000005161a7210 */ /* 0x000fe40007f1e0ff */
[----:B------:R-:W4:Y:S03]  /*0590*/  LDG.E.CONSTANT R20, desc[UR12][R20.64] ;  /* 0x0000000c14147981 */ /* 0x000f26000c1e9900 */
[----:B------:R-:W-:Y:S01]  /*05a0*/  IMAD.X R27, R23, 0x1, R4, P0 ;  /* 0x00000001171b7824 */ /* 0x000fe200000e0604 */
[----:B------:R-:W5:Y:S04]  /*05b0*/  LDG.E.CONSTANT R22, desc[UR12][R22.64] ;  /* 0x0000000c16167981 */ /* 0x000f68000c1e9900 */
[----:B------:R-:W3:Y:S04]  /*05c0*/  LDG.E.CONSTANT R26, desc[UR12][R26.64] ;  /* 0x0000000c1a1a7981 */ /* 0x000ee8000c1e9900 */
[----:B------:R-:W5:Y:S01]  /*05d0*/  LDG.E.CONSTANT R21, desc[UR12][R16.64+0x8] ;  /* 0x0000080c10157981 */ /* 0x000f62000c1e9900 */
[----:B------:R-:W-:-:S04]  /*05e0*/  UIADD3 UR6, UP1, UPT, UR6, -0x8, URZ ;  /* 0xfffffff806067890 */ /* 0x000fc8000ff3e0ff */
[----:B------:R-:W-:Y:S02]  /*05f0*/  UIADD3.X UR7, UPT, UPT, UR7, -0x1, URZ, UP1, !UPT ;  /* 0xffffffff07077890 */ /* 0x000fe40008ffe4ff */
[----:B------:R-:W-:-:S04]  /*0600*/  UISETP.NE.U32.AND UP1, UPT, UR6, URZ, UPT ;  /* 0x000000ff0600728c */ /* 0x000fc8000bf25070 */
[----:B------:R-:W-:Y:S01]  /*0610*/  UISETP.NE.AND.EX UP1, UPT, UR7, URZ, UPT, UP1 ;  /* 0x000000ff0700728c */ /* 0x000fe2000bf25310 */
[----:B------:R-:W-:-:S05]  /*0620*/  LEA R2, P0, R12, R2, 0x5 ;  /* 0x000000020c027211 */ /* 0x000fca00078028ff */
[----:B------:R-:W-:Y:S02]  /*0630*/  IMAD.X R3, R3, 0x1, R24, P0 ;  /* 0x0000000103037824 */ /* 0x000fe400000e0618 */
[----:B--2---:R-:W-:-:S04]  /*0640*/  FFMA R18, R28, R18, R25 ;  /* 0x000000121c127223 */ /* 0x004fc80000000019 */
[----:B----4-:R-:W-:Y:S01]  /*0650*/  FFMA R18, R29, R20, R18 ;  /* 0x000000141d127223 */ /* 0x010fe20000000012 */
[----:B------:R-:W-:-:S03]  /*0660*/  IADD3 R20, P1, PT, R16, 0x20, RZ ;  /* 0x0000002010147810 */ /* 0x000fc60007f3e0ff */
[----:B-----5:R-:W-:Y:S01]  /*0670*/  FFMA R22, R21, R22, R18 ;  /* 0x0000001615167223 */ /* 0x020fe20000000012 */
[----:B------:R-:W-:-:S03]  /*0680*/  IADD3.X R21, PT, PT, RZ, R17, RZ, P1, !PT ;  /* 0x00000011ff157210 */ /* 0x000fc60000ffe4ff */
[----:B---3--:R-:W-:Y:S01]  /*0690*/  FFMA R22, R19, R26, R22 ;  /* 0x0000001a13167223 */ /* 0x008fe20000000016 */
[----:B------:R-:W-:Y:S06]  /*06a0*/  BRA.U UP1, `(.L_x_2) ;  /* 0xfffffffd013c7547 */ /* 0x000fec000b83ffff */
.L_x_1:
[----:B------:R-:W-:Y:S05]  /*06b0*/  BRA.U !UP0, `(.L_x_0) ;  /* 0x0000000508c07547 */ /* 0x000fea000b800000 */
[----:B------:R-:W-:Y:S02]  /*06c0*/  UISETP.GE.U32.AND UP1, UPT, UR14, 0x4, UPT ;  /* 0x000000040e00788c */ /* 0x000fe4000bf26070 */
[----:B------:R-:W-:Y:S02]  /*06d0*/  ULOP3.LUT UR11, UR8, 0x3, URZ, 0xc0, !UPT ;  /* 0x00000003080b7892 */ /* 0x000fe4000f8ec0ff */
[----:B------:R-:W-:Y:S02]  /*06e0*/  UISETP.GE.U32.AND.EX UP1, UPT, URZ, URZ, UPT, UP1 ;  /* 0x000000ffff00728c */ /* 0x000fe4000bf26110 */
[----:B------:R-:W-:-:S04]  /*06f0*/  UISETP.NE.U32.AND UP0, UPT, UR11, URZ, UPT ;  /* 0x000000ff0b00728c */ /* 0x000fc8000bf05070 */
[----:B------:R-:W-:-:S03]  /*0700*/  UISETP.NE.AND.EX UP0, UPT, URZ, URZ, UPT, UP0 ;  /* 0x000000ffff00728c */ /* 0x000fc6000bf05300 */
[----:B------:R-:W-:Y:S08]  /*0710*/  BRA.U !UP1, `(.L_x_3) ;  /* 0x0000000109d07547 */ /* 0x000ff0000b800000 */
[----:B------:R-:W0:Y:S01]  /*0720*/  LDCU.128 UR16, c[0x0][0x380] ;  /* 0x00007000ff1077ac */ /* 0x000e220008000c00 */
[C---:B------:R-:W-:Y:S02]  /*0730*/  IMAD R2, R12.reuse, UR5, RZ ;  /* 0x000000050c027c24 */ /* 0x040fe4000f8e02ff */
[C---:B------:R-:W-:Y:S01]  /*0740*/  IMAD.WIDE.U32 R16, R12.reuse, UR4, R8 ;  /* 0x000000040c107c25 */ /* 0x040fe2000f8e0008 */
[----:B------:R-:W-:Y:S02]  /*0750*/  UIADD3 UR9, UPT, UPT, UR4, 0x1, URZ ;  /* 0x0000000104097890 */ /* 0x000fe4000fffe0ff */
[----:B------:R-:W-:Y:S02]  /*0760*/  UIADD3 UR7, UPT, UPT, UR4, 0x2, URZ ;  /* 0x0000000204077890 */ /* 0x000fe4000fffe0ff */
[----:B------:R-:W-:Y:S01]  /*0770*/  IMAD R3, R13, UR4, R2 ;  /* 0x000000040d037c24 */ /* 0x000fe2000f8e0202 */
[----:B------:R-:W-:Y:S01]  /*0780*/  UIADD3 UR6, UPT, UPT, UR4, 0x3, URZ ;  /* 0x0000000304067890 */ /* 0x000fe2000fffe0ff */
[----:B------:R-:W-:-:S04]  /*0790*/  IMAD.WIDE.U32 R4, R12, UR9, R8 ;  /* 0x000000090c047c25 */ /* 0x000fc8000f8e0008 */
[----:B------:R-:W-:Y:S02]  /*07a0*/  IMAD.IADD R17, R17, 0x1, R3 ;  /* 0x0000000111117824 */ /* 0x000fe400078e0203 */
[C---:B------:R-:W-:Y:S01]  /*07b0*/  IMAD R3, R13.reuse, UR9, R5 ;  /* 0x000000090d037c24 */ /* 0x040fe2000f8e0205 */
[----:B0-----:R-:W-:Y:S01]  /*07c0*/  LEA R20, P0, R16, UR18, 0x2 ;  /* 0x0000001210147c11 */ /* 0x001fe2000f8010ff */
[----:B------:R-:W-:Y:S01]  /*07d0*/  IMAD.WIDE.U32 R26, R12, UR6, R8 ;  /* 0x000000060c1a7c25 */ /* 0x000fe2000f8e0008 */
[----:B------:R-:W-:Y:S02]  /*07e0*/  LEA R2, P1, R4, UR18, 0x2 ;  /* 0x0000001204027c11 */ /* 0x000fe4000f8210ff */
[----:B------:R-:W-:Y:S01]  /*07f0*/  LEA.HI.X R21, R16, UR19, R17, 0x2, P0 ;  /* 0x0000001310157c11 */ /* 0x000fe200080f1411 */
[----:B------:R-:W-:Y:S01]  /*0800*/  IMAD.WIDE.U32 R16, R12, UR7, R8 ;  /* 0x000000070c107c25 */ /* 0x000fe2000f8e0008 */
[----:B------:R-:W-:Y:S02]  /*0810*/  IADD3 R5, P0, PT, R6, UR4, RZ ;  /* 0x0000000406057c10 */ /* 0x000fe4000ff1e0ff */
[----:B------:R-:W-:Y:S01]  /*0820*/  LEA.HI.X R3, R4, UR19, R3, 0x2, P1 ;  /* 0x0000001304037c11 */ /* 0x000fe200088f1403 */
[----:B------:R-:W-:Y:S01]  /*0830*/  IMAD R17, R13, UR7, R17 ;  /* 0x000000070d117c24 */ /* 0x000fe2000f8e0211 */
[----:B------:R-:W-:Y:S01]  /*0840*/  IADD3.X R18, PT, PT, R0, UR5, RZ, P0, !PT ;  /* 0x0000000500127c10 */ /* 0x000fe200087fe4ff */
[----:B------:R-:W2:Y:S01]  /*0850*/  LDG.E.CONSTANT R20, desc[UR12][R20.64] ;  /* 0x0000000c14147981 */ /* 0x000ea2000c1e9900 */
[----:B------:R-:W-:-:S02]  /*0860*/  LEA R24, P0, R5, UR16, 0x2 ;  /* 0x0000001005187c11 */ /* 0x000fc4000f8010ff */
[----:B------:R-:W-:Y:S01]  /*0870*/  LEA R4, P1, R16, UR18, 0x2 ;  /* 0x0000001210047c11 */ /* 0x000fe2000f8210ff */
[----:B------:R-:W3:Y:S01]  /*0880*/  LDG.E.CONSTANT R2, desc[UR12][R2.64] ;  /* 0x0000000c02027981 */ /* 0x000ee2000c1e9900 */
[----:B------:R-:W-:Y:S02]  /*0890*/  LEA.HI.X R25, R5, UR17, R18, 0x2, P0 ;  /* 0x0000001105197c11 */ /* 0x000fe400080f1412 */
[----:B------:R-:W-:Y:S02]  /*08a0*/  IADD3 R19, P0, PT, R6, UR9, RZ ;  /* 0x0000000906137c10 */ /* 0x000fe4000ff1e0ff */
[----:B------:R-:W-:Y:S01]  /*08b0*/  LEA.HI.X R5, R16, UR19, R17, 0x2, P1 ;  /* 0x0000001310057c11 */ /* 0x000fe200088f1411 */
[----:B------:R-:W-:Y:S01]  /*08c0*/  IMAD R17, R13, UR6, R27 ;  /* 0x000000060d117c24 */ /* 0x000fe2000f8e021b */
[C---:B------:R-:W-:Y:S01]  /*08d0*/  LEA R16, P1, R26.reuse, UR18, 0x2 ;  /* 0x000000121a107c11 */ /* 0x040fe2000f8210ff */
[----:B------:R-:W-:Y:S01]  /*08e0*/  IMAD.X R28, RZ, RZ, R0, P0 ;  /* 0x000000ffff1c7224 */ /* 0x000fe200000e0600 */
[----:B------:R-:W-:Y:S01]  /*08f0*/  LEA R18, P0, R19, UR16, 0x2 ;  /* 0x0000001013127c11 */ /* 0x000fe2000f8010ff */
[----:B------:R-:W2:Y:S01]  /*0900*/  LDG.E.CONSTANT R25, desc[UR12][R24.64] ;  /* 0x0000000c18197981 */ /* 0x000ea2000c1e9900 */
[----:B------:R-:W-:-:S02]  /*0910*/  LEA.HI.X R17, R26, UR19, R17, 0x2, P1 ;  /* 0x000000131a117c11 */ /* 0x000fc400088f1411 */
[----:B------:R-:W-:Y:S01]  /*0920*/  LEA.HI.X R19, R19, UR17, R28, 0x2, P0 ;  /* 0x0000001113137c11 */ /* 0x000fe200080f141c */
[----:B------:R-:W4:Y:S01]  /*0930*/  LDG.E.CONSTANT R4, desc[UR12][R4.64] ;  /* 0x0000000c04047981 */ /* 0x000f22000c1e9900 */
[C---:B------:R-:W-:Y:S02]  /*0940*/  IADD3 R23, P0, PT, R6.reuse, UR7, RZ ;  /* 0x0000000706177c10 */ /* 0x040fe4000ff1e0ff */
[----:B------:R-:W-:Y:S01]  /*0950*/  IADD3 R29, P1, PT, R6, UR6, RZ ;  /* 0x00000006061d7c10 */ /* 0x000fe2000ff3e0ff */
[----:B------:R-:W3:Y:S01]  /*0960*/  LDG.E.CONSTANT R18, desc[UR12][R18.64] ;  /* 0x0000000c12127981 */ /* 0x000ee2000c1e9900 */
[----:B------:R-:W-:Y:S02]  /*0970*/  IADD3.X R28, PT, PT, RZ, R0, RZ, P0, !PT ;  /* 0x00000000ff1c7210 */ /* 0x000fe400007fe4ff */
[C---:B------:R-:W-:Y:S01]  /*0980*/  LEA R26, P0, R23.reuse, UR16, 0x2 ;  /* 0x00000010171a7c11 */ /* 0x040fe2000f8010ff */
[----:B------:R-:W5:Y:S03]  /*0990*/  LDG.E.CONSTANT R16, desc[UR12][R16.64] ;  /* 0x0000000c10107981 */ /* 0x000f66000c1e9900 */
[----:B------:R-:W-:Y:S01]  /*09a0*/  LEA.HI.X R27, R23, UR17, R28, 0x2, P0 ;  /* 0x00000011171b7c11 */ /* 0x000fe200080f141c */
[----:B------:R-:W-:Y:S01]  /*09b0*/  IMAD.X R23, RZ, RZ, R0, P1 ;  /* 0x000000ffff177224 */ /* 0x000fe200008e0600 */
[----:B------:R-:W-:-:S03]  /*09c0*/  LEA R28, P0, R29, UR16, 0x2 ;  /* 0x000000101d1c7c11 */ /* 0x000fc6000f8010ff */
[----:B------:R-:W4:Y:S01]  /*09d0*/  LDG.E.CONSTANT R26, desc[UR12][R26.64] ;  /* 0x0000000c1a1a7981 */ /* 0x000f22000c1e9900 */
[----:B------:R-:W-:-:S05]  /*09e0*/  LEA.HI.X R29, R29, UR17, R23, 0x2, P0 ;  /* 0x000000111d1d7c11 */ /* 0x000fca00080f1417 */
[----:B------:R-:W5:Y:S01]  /*09f0*/  LDG.E.CONSTANT R28, desc[UR12][R28.64] ;  /* 0x0000000c1c1c7981 */ /* 0x000f62000c1e9900 */
[----:B------:R-:W-:Y:S01]  /*0a00*/  UIADD3 UR4, UPT, UPT, UR4, 0x4, URZ ;  /* 0x0000000404047890 */ /* 0x000fe2000fffe0ff */
[----:B------:R-:W-:Y:S01]  /*0a10*/  UMOV UR5, URZ ;  /* 0x000000ff00057c82 */ /* 0x000fe20008000000 */
[----:B--2---:R-:W-:-:S04]  /*0a20*/  FFMA R25, R25, R20, R22 ;  /* 0x0000001419197223 */ /* 0x004fc80000000016 */
[----:B---3--:R-:W-:-:S04]  /*0a30*/  FFMA R25, R18, R2, R25 ;  /* 0x0000000212197223 */ /* 0x008fc80000000019 */
[----:B----4-:R-:W-:-:S04]  /*0a40*/  FFMA R25, R26, R4, R25 ;  /* 0x000000041a197223 */ /* 0x010fc80000000019 */
[----:B-----5:R-:W-:-:S07]  /*0a50*/  FFMA R22, R28, R16, R25 ;  /* 0x000000101c167223 */ /* 0x020fce0000000019 */
.L_x_3:
[----:B------:R-:W-:Y:S05]  /*0a60*/  BRA.U !UP0, `(.L_x_0) ;  /* 0x0000000108d47547 */ /* 0x000fea000b800000 */
[----:B------:R-:W-:Y:S02]  /*0a70*/  UISETP.NE.U32.AND UP1, UPT, UR11, 0x1, UPT ;  /* 0x000000010b00788c */ /* 0x000fe4000bf25070 */
[----:B------:R-:W-:Y:S02]  /*0a80*/  ULOP3.LUT UR6, UR8, 0x1, URZ, 0xc0, !UPT ;  /* 0x0000000108067892 */ /* 0x000fe4000f8ec0ff */
[----:B------:R-:W-:Y:S02]  /*0a90*/  UISETP.NE.AND.EX UP1, UPT, URZ, URZ, UPT, UP1 ;  /* 0x000000ffff00728c */ /* 0x000fe4000bf25310 */
[----:B------:R-:W-:-:S04]  /*0aa0*/  UISETP.NE.U32.AND UP0, UPT, UR6, 0x1, UPT ;  /* 0x000000010600788c */ /* 0x000fc8000bf05070 */
[----:B------:R-:W-:-:S03]  /*0ab0*/  UISETP.NE.U32.AND.EX UP0, UPT, URZ, URZ, UPT, UP0 ;  /* 0x000000ffff00728c */ /* 0x000fc6000bf05100 */
[----:B------:R-:W-:Y:S08]  /*0ac0*/  BRA.U !UP1, `(.L_x_4) ;  /* 0x0000000109787547 */ /* 0x000ff0000b800000 */
[----:B------:R-:W0:Y:S01]  /*0ad0*/  LDCU.128 UR16, c[0x0][0x380] ;  /* 0x00007000ff1077ac */ /* 0x000e220008000c00 */
[----:B------:R-:W-:Y:S01]  /*0ae0*/  IMAD R2, R12, UR5, RZ ;  /* 0x000000050c027c24 */ /* 0x000fe2000f8e02ff */
[----:B------:R-:W-:Y:S01]  /*0af0*/  IADD3 R3, P0, PT, R6, UR4, RZ ;  /* 0x0000000406037c10 */ /* 0x000fe2000ff1e0ff */
[----:B------:R-:W-:Y:S01]  /*0b00*/  IMAD.MOV.U32 R24, RZ, RZ, R8 ;  /* 0x000000ffff187224 */ /* 0x000fe200078e0008 */
[----:B------:R-:W-:Y:S01]  /*0b10*/  UIADD3 UR6, UPT, UPT, UR4, 0x1, URZ ;  /* 0x0000000104067890 */ /* 0x000fe2000fffe0ff */
[----:B------:R-:W-:Y:S01]  /*0b20*/  IMAD.MOV.U32 R25, RZ, RZ, R9 ;  /* 0x000000ffff197224 */ /* 0x000fe200078e0009 */
[----:B------:R-:W-:Y:S01]  /*0b30*/  IADD3.X R16, PT, PT, R0, UR5, RZ, P0, !PT ;  /* 0x0000000500107c10 */ /* 0x000fe200087fe4ff */
[----:B------:R-:W-:Y:S02]  /*0b40*/  IMAD R17, R13, UR4, R2 ;  /* 0x000000040d117c24 */ /* 0x000fe4000f8e0202 */
[----:B------:R-:W-:Y:S01]  /*0b50*/  IMAD.WIDE.U32 R4, R12, UR4, R24 ;  /* 0x000000040c047c25 */ /* 0x000fe2000f8e0018 */
[----:B------:R-:W-:-:S03]  /*0b60*/  IADD3 R19, P0, PT, R6, UR6, RZ ;  /* 0x0000000606137c10 */ /* 0x000fc6000ff1e0ff */
[----:B------:R-:W-:Y:S01]  /*0b70*/  IMAD.WIDE.U32 R24, R12, UR6, R24 ;  /* 0x000000060c187c25 */ /* 0x000fe2000f8e0018 */
[----:B------:R-:W-:-:S03]  /*0b80*/  IADD3 R17, PT, PT, R5, R17, RZ ;  /* 0x0000001105117210 */ /* 0x000fc60007ffe0ff */
[----:B------:R-:W-:Y:S01]  /*0b90*/  IMAD.X R26, RZ, RZ, R0, P0 ;  /* 0x000000ffff1a7224 */ /* 0x000fe200000e0600 */
[----:B0-----:R-:W-:Y:S01]  /*0ba0*/  LEA R2, P1, R3, UR16, 0x2 ;  /* 0x0000001003027c11 */ /* 0x001fe2000f8210ff */
[----:B------:R-:W-:Y:S01]  /*0bb0*/  IMAD R5, R13, UR6, R25 ;  /* 0x000000060d057c24 */ /* 0x000fe2000f8e0219 */
[----:B------:R-:W-:Y:S02]  /*0bc0*/  LEA R18, P2, R19, UR16, 0x2 ;  /* 0x0000001013127c11 */ /* 0x000fe4000f8410ff */
[----:B------:R-:W-:Y:S02]  /*0bd0*/  LEA.HI.X R3, R3, UR17, R16, 0x2, P1 ;  /* 0x0000001103037c11 */ /* 0x000fe400088f1410 */
[----:B------:R-:W-:Y:S02]  /*0be0*/  LEA R20, P1, R4, UR18, 0x2 ;  /* 0x0000001204147c11 */ /* 0x000fe4000f8210ff */
[----:B------:R-:W-:Y:S02]  /*0bf0*/  LEA R16, P3, R24, UR18, 0x2 ;  /* 0x0000001218107c11 */ /* 0x000fe4000f8610ff */
[----:B------:R-:W-:Y:S01]  /*0c00*/  LEA.HI.X R21, R4, UR19, R17, 0x2, P1 ;  /* 0x0000001304157c11 */ /* 0x000fe200088f1411 */
[----:B------:R-:W2:Y:S01]  /*0c10*/  LDG.E.CONSTANT R3, desc[UR12][R2.64] ;  /* 0x0000000c02037981 */ /* 0x000ea2000c1e9900 */
[----:B------:R-:W-:-:S02]  /*0c20*/  LEA.HI.X R19, R19, UR17, R26, 0x2, P2 ;  /* 0x0000001113137c11 */ /* 0x000fc400090f141a */
[----:B------:R-:W-:Y:S01]  /*0c30*/  LEA.HI.X R17, R24, UR19, R5, 0x2, P3 ;  /* 0x0000001318117c11 */ /* 0x000fe200098f1405 */
[----:B------:R-:W2:Y:S04]  /*0c40*/  LDG.E.CONSTANT R20, desc[UR12][R20.64] ;  /* 0x0000000c14147981 */ /* 0x000ea8000c1e9900 */
[----:B------:R-:W3:Y:S04]  /*0c50*/  LDG.E.CONSTANT R19, desc[UR12][R18.64] ;  /* 0x0000000c12137981 */ /* 0x000ee8000c1e9900 */
[----:B------:R-:W3:Y:S01]  /*0c60*/  LDG.E.CONSTANT R16, desc[UR12][R16.64] ;  /* 0x0000000c10107981 */ /* 0x000ee2000c1e9900 */
[----:B------:R-:W-:Y:S01]  /*0c70*/  UIADD3 UR4, UPT, UPT, UR4, 0x2, URZ ;  /* 0x0000000204047890 */ /* 0x000fe2000fffe0ff */
[----:B------:R-:W-:Y:S01]  /*0c80*/  UMOV UR5, URZ ;  /* 0x000000ff00057c82 */ /* 0x000fe20008000000 */
[----:B--2---:R-:W-:-:S04]  /*0c90*/  FFMA R22, R3, R20, R22 ;  /* 0x0000001403167223 */ /* 0x004fc80000000016 */
[----:B---3--:R-:W-:-:S07]  /*0ca0*/  FFMA R22, R19, R16, R22 ;  /* 0x0000001013167223 */ /* 0x008fce0000000016 */
.L_x_4:
[----:B------:R-:W-:Y:S05]  /*0cb0*/  BRA.U UP0, `(.L_x_0) ;  /* 0x0000000100407547 */ /* 0x000fea000b800000 */
[----:B------:R-:W0:Y:S01]  /*0cc0*/  LDCU.128 UR16, c[0x0][0x380] ;  /* 0x00007000ff1077ac */ /* 0x000e220008000c00 */
[----:B------:R-:W-:Y:S01]  /*0cd0*/  IMAD R2, R12, UR5, RZ ;  /* 0x000000050c027c24 */ /* 0x000fe2000f8e02ff */
[----:B------:R-:W-:Y:S01]  /*0ce0*/  IADD3 R7, P0, PT, R6, UR4, RZ ;  /* 0x0000000406077c10 */ /* 0x000fe2000ff1e0ff */
[----:B------:R-:W-:Y:S02]  /*0cf0*/  IMAD.MOV.U32 R4, RZ, RZ, R8 ;  /* 0x000000ffff047224 */ /* 0x000fe400078e0008 */
[----:B------:R-:W-:Y:S01]  /*0d00*/  IMAD.MOV.U32 R5, RZ, RZ, R9 ;  /* 0x000000ffff057224 */ /* 0x000fe200078e0009 */
[----:B------:R-:W-:Y:S01]  /*0d10*/  IADD3.X R0, PT, PT, R0, UR5, RZ, P0, !PT ;  /* 0x0000000500007c10 */ /* 0x000fe200087fe4ff */
[----:B------:R-:W-:Y:S02]  /*0d20*/  IMAD R3, R13, UR4, R2 ;  /* 0x000000040d037c24 */ /* 0x000fe4000f8e0202 */
[----:B------:R-:W-:-:S05]  /*0d30*/  IMAD.WIDE.U32 R4, R12, UR4, R4 ;  /* 0x000000040c047c25 */ /* 0x000fca000f8e0004 */
[----:B------:R-:W-:Y:S02]  /*0d40*/  IADD3 R5, PT, PT, R5, R3, RZ ;  /* 0x0000000305057210 */ /* 0x000fe40007ffe0ff */
[C---:B0-----:R-:W-:Y:S02]  /*0d50*/  LEA R2, P1, R7.reuse, UR16, 0x2 ;  /* 0x0000001007027c11 */ /* 0x041fe4000f8210ff */
[C---:B------:R-:W-:Y:S02]  /*0d60*/  LEA R6, P0, R4.reuse, UR18, 0x2 ;  /* 0x0000001204067c11 */ /* 0x040fe4000f8010ff */
[----:B------:R-:W-:Y:S02]  /*0d70*/  LEA.HI.X R3, R7, UR17, R0, 0x2, P1 ;  /* 0x0000001107037c11 */ /* 0x000fe400088f1400 */
[----:B------:R-:W-:-:S04]  /*0d80*/  LEA.HI.X R7, R4, UR19, R5, 0x2, P0 ;  /* 0x0000001304077c11 */ /* 0x000fc800080f1405 */
[----:B------:R-:W2:Y:S04]  /*0d90*/  LDG.E.CONSTANT R3, desc[UR12][R2.64] ;  /* 0x0000000c02037981 */ /* 0x000ea8000c1e9900 */
[----:B------:R-:W2:Y:S02]  /*0da0*/  LDG.E.CONSTANT R6, desc[UR12][R6.64] ;  /* 0x0000000c06067981 */ /* 0x000ea4000c1e9900 */
[----:B--2---:R-:W-:-:S07]  /*0db0*/  FFMA R22, R3, R6, R22 ;  /* 0x0000000603167223 */ /* 0x004fce0000000016 */
.L_x_0:
[----:B------:R-:W-:Y:S01]  /*0dc0*/  IMAD.MOV.U32 R11, RZ, RZ, RZ ;  /* 0x000000ffff0b7224 */ /* 0x000fe200078e00ff */
[----:B------:R-:W0:Y:S01]  /*0dd0*/  LDCU.64 UR4, c[0x0][0x390] ;  /* 0x00007200ff0477ac */ /* 0x000e220008000a00 */
[----:B------:R-:W-:Y:S01]  /*0de0*/  MOV R3, R9 ;  /* 0x0000000900037202 */ /* 0x000fe20000000f00 */
[----:B------:R-:W-:Y:S02]  /*0df0*/  IMAD.MOV.U32 R2, RZ, RZ, R8 ;  /* 0x000000ffff027224 */ /* 0x000fe400078e0008 */
[----:B------:R-:W-:-:S04]  /*0e00*/  IMAD.WIDE.U32 R10, R14, UR10, R10 ;  /* 0x0000000a0e0a7c25 */ /* 0x000fc8000f8e000a */
[----:B------:R-:W-:Y:S02]  /*0e10*/  IMAD R15, R15, UR10, R11 ;  /* 0x0000000a0f0f7c24 */ /* 0x000fe4000f8e020b */
[----:B------:R-:W-:-:S04]  /*0e20*/  IMAD.WIDE.U32 R2, R10, R12, R2 ;  /* 0x0000000c0a027225 */ /* 0x000fc800078e0002 */
[----:B------:R-:W-:-:S04]  /*0e30*/  IMAD R0, R15, R12, RZ ;  /* 0x0000000c0f007224 */ /* 0x000fc800078e02ff */
[----:B------:R-:W-:Y:S01]  /*0e40*/  IMAD R11, R10, R13, R0 ;  /* 0x0000000d0a0b7224 */ /* 0x000fe200078e0200 */
[----:B0-----:R-:W-:-:S03]  /*0e50*/  LEA R4, P0, R2, UR4, 0x2 ;  /* 0x0000000402047c11 */ /* 0x001fc6000f8010ff */
[----:B------:R-:W-:-:S05]  /*0e60*/  IMAD.IADD R3, R3, 0x1, R11 ;  /* 0x0000000103037824 */ /* 0x000fca00078e020b */
[----:B------:R-:W-:-:S05]  /*0e70*/  LEA.HI.X R5, R2, UR5, R3, 0x2, P0 ;  /* 0x0000000502057c11 */ /* 0x000fca00080f1403 */
[----:B------:R-:W-:Y:S01]  /*0e80*/  STG.E desc[UR12][R4.64], R22 ;  /* 0x0000001604007986 */ /* 0x000fe2000c10190c */
[----:B------:R-:W-:Y:S05]  /*0e90*/  EXIT ;  /* 0x000000000000794d */ /* 0x000fea0003800000 */
.L_x_5:
[----:B------:R-:W-:-:S00]  /*0ea0*/  BRA `(.L_x_5) ;  /* 0xfffffffc00fc7947 */ /* 0x000fc0000383ffff */
[----:B------:R-:W-:-:S00]  /*0eb0*/  NOP ;  /* 0x0000000000007918 */ /* 0x000fc00000000000 */
        /* <DEDUP_REMOVED lines=12> */
.L_x_6:


//--------------------- .nv.shared.reserved.0     --------------------------
	.section	.nv.shared.reserved.0,"aw",@nobits
	.weak		__nv_reservedSMEM_offset_0_alias
	.size		__nv_reservedSMEM_offset_0_alias, 0, 64
	.other		__nv_reservedSMEM_offset_0_alias,@"STO_CUDA_RESERVED_SHARED STV_DEFAULT"
__nv_reservedSMEM_offset_0_alias:
	.zero		0
	.zero		64


//--------------------- .nv.constant0._Z28batched_tensor_matmul_kernelPKfS0_Pfmmmm --------------------------
	.section	.nv.constant0._Z28batched_tensor_matmul_kernelPKfS0_Pfmmmm,"a",@progbits
	.sectionflags	@""
	.align	4
.nv.constant0._Z28batched_tensor_matmul_kernelPKfS0_Pfmmmm:
	.zero		952


//--------------------- SYMBOLS --------------------------

	.type		.nv.reservedSmem.offset0,@object
	.size		.nv.reservedSmem.offset0,0x4
